	.headerflags	@"EF_CUDA_TEXMODE_UNIFIED EF_CUDA_64BIT_ADDRESS EF_CUDA_ACCELERATORS EF_CUDA_SM90 EF_CUDA_VIRTUAL_SM(EF_CUDA_SM90)"
	.elftype	@"ET_EXEC"


//--------------------- .nv.info                  --------------------------
	.section	.nv.info,"",@"SHT_CUDA_INFO"
	.align	4


	//----- nvinfo : EIATTR_REGCOUNT
	.align		4
        /*0000*/ 	.byte	0x04, 0x2f
        /*0002*/ 	.short	(.L_1 - .L_0)
	.align		4
.L_0:
        /*0004*/ 	.word	index@(triton_poi_fused_addmm_relu_17)
        /*0008*/ 	.word	0x0000000c


	//----- nvinfo : EIATTR_MIN_STACK_SIZE
	.align		4
.L_1:
        /*000c*/ 	.byte	0x04, 0x12
        /*000e*/ 	.short	(.L_3 - .L_2)
	.align		4
.L_2:
        /*0010*/ 	.word	index@(triton_poi_fused_addmm_relu_17)
        /*0014*/ 	.word	0x00000000


	//----- nvinfo : EIATTR_FRAME_SIZE
	.align		4
.L_3:
        /*0018*/ 	.byte	0x04, 0x11
        /*001a*/ 	.short	(.L_5 - .L_4)
	.align		4
.L_4:
        /*001c*/ 	.word	index@(triton_poi_fused_addmm_relu_17)
        /*0020*/ 	.word	0x00000000


	//----- nvinfo : EIATTR_MIN_STACK_SIZE
	.align		4
.L_5:
        /*0024*/ 	.byte	0x04, 0x12
        /*0026*/ 	.short	(.L_7 - .L_6)
	.align		4
.L_6:
        /*0028*/ 	.word	index@(triton_poi_fused_addmm_relu_17)
        /*002c*/ 	.word	0x00000000
.L_7:


//--------------------- .nv.info.triton_poi_fused_addmm_relu_17 --------------------------
	.section	.nv.info.triton_poi_fused_addmm_relu_17,"",@"SHT_CUDA_INFO"
	.sectionflags	@""
	.align	4


	//----- nvinfo : EIATTR_CUDA_API_VERSION
	.align		4
        /*0000*/ 	.byte	0x04, 0x37
        /*0002*/ 	.short	(.L_9 - .L_8)
.L_8:
        /*0004*/ 	.word	0x0000007c


	//----- nvinfo : EIATTR_KPARAM_INFO
	.align		4
.L_9:
        /*0008*/ 	.byte	0x04, 0x17
        /*000a*/ 	.short	(.L_11 - .L_10)
.L_10:
        /*000c*/ 	.word	0x00000000
        /*0010*/ 	.short	0x0002
        /*0012*/ 	.short	0x0010
        /*0014*/ 	.byte	0x00, 0xf0, 0x11, 0x00


	//----- nvinfo : EIATTR_KPARAM_INFO
	.align		4
.L_11:
        /*0018*/ 	.byte	0x04, 0x17
        /*001a*/ 	.short	(.L_13 - .L_12)
.L_12:
        /*001c*/ 	.word	0x00000000
        /*0020*/ 	.short	0x0001
        /*0022*/ 	.short	0x0008
        /*0024*/ 	.byte	0x00, 0xf4, 0x21, 0x00


	//----- nvinfo : EIATTR_KPARAM_INFO
	.align		4
.L_13:
        /*0028*/ 	.byte	0x04, 0x17
        /*002a*/ 	.short	(.L_15 - .L_14)
.L_14:
        /*002c*/ 	.word	0x00000000
        /*0030*/ 	.short	0x0000
        /*0032*/ 	.short	0x0000
        /*0034*/ 	.byte	0x00, 0xf4, 0x21, 0x00


	//----- nvinfo : EIATTR_SPARSE_MMA_MASK
	.align		4
.L_15:
        /*0038*/ 	.byte	0x03, 0x50
        /*003a*/ 	.short	0x0000


	//----- nvinfo : EIATTR_MAXREG_COUNT
	.align		4
        /*003c*/ 	.byte	0x03, 0x1b
        /*003e*/ 	.short	0x00ff


	//----- nvinfo : EIATTR_EXIT_INSTR_OFFSETS
	.align		4
        /*0040*/ 	.byte	0x04, 0x1c
        /*0042*/ 	.short	(.L_17 - .L_16)


	//   ....[0]....
.L_16:
        /*0044*/ 	.word	0x00000160


	//   ....[1]....
        /*0048*/ 	.word	0x00000180


	//----- nvinfo : EIATTR_REQNTID
	.align		4
.L_17:
        /*004c*/ 	.byte	0x04, 0x10
        /*004e*/ 	.short	(.L_19 - .L_18)
.L_18:
        /*0050*/ 	.word	0x00000080
        /*0054*/ 	.word	0x00000001
        /*0058*/ 	.word	0x00000001


	//----- nvinfo : EIATTR_CBANK_PARAM_SIZE
	.align		4
.L_19:
        /*005c*/ 	.byte	0x03, 0x19
        /*005e*/ 	.short	0x0014


	//----- nvinfo : EIATTR_PARAM_CBANK
	.align		4
        /*0060*/ 	.byte	0x04, 0x0a
        /*0062*/ 	.short	(.L_21 - .L_20)
	.align		4
.L_20:
        /*0064*/ 	.word	index@(.nv.constant0.triton_poi_fused_addmm_relu_17)
        /*0068*/ 	.short	0x0210
        /*006a*/ 	.short	0x0014


	//----- nvinfo : EIATTR_SW_WAR
	.align		4
.L_21:
        /*006c*/ 	.byte	0x04, 0x36
        /*006e*/ 	.short	(.L_23 - .L_22)
.L_22:
        /*0070*/ 	.word	0x00000008
.L_23:


//--------------------- .nv.callgraph             --------------------------
	.section	.nv.callgraph,"",@"SHT_CUDA_CALLGRAPH"
	.align	4
	.sectionentsize	8
	.align		4
        /*0000*/ 	.word	0x00000000
	.align		4
        /*0004*/ 	.word	0xffffffff
	.align		4
        /*0008*/ 	.word	0x00000000
	.align		4
        /*000c*/ 	.word	0xfffffffe
	.align		4
        /*0010*/ 	.word	0x00000000
	.align		4
        /*0014*/ 	.word	0xfffffffd
	.align		4
        /*0018*/ 	.word	0x00000000
	.align		4
        /*001c*/ 	.word	0xfffffffc


//--------------------- .text.triton_poi_fused_addmm_relu_17 --------------------------
	.section	.text.triton_poi_fused_addmm_relu_17,"ax",@progbits
	.align	128
        .global         triton_poi_fused_addmm_relu_17
        .type           triton_poi_fused_addmm_relu_17,@function
        .size           triton_poi_fused_addmm_relu_17,(.L_x_1 - triton_poi_fused_addmm_relu_17)
        .other          triton_poi_fused_addmm_relu_17,@"STO_CUDA_ENTRY STV_DEFAULT"
triton_poi_fused_addmm_relu_17:
.text.triton_poi_fused_addmm_relu_17:
[----:B------:R-:W0:Y:S02]  /*0000*/  LDC R1, c[0x0][0x28] ;  /* 0x00000a00ff017b82 */ /* 0x000e240000000800 */
[----:B------:R-:W1:Y:S01]  /*0010*/  S2R R0, SR_TID.X ;  /* 0x0000000000007919 */ /* 0x000e620000002100 */
[----:B------:R-:W2:Y:S01]  /*0020*/  LDC.64 R2, c[0x0][0x210] ;  /* 0x00008400ff027b82 */ /* 0x000ea20000000a00 */
[----:B------:R-:W-:Y:S01]  /*0030*/  ULDC.64 UR4, c[0x0][0x208] ;  /* 0x0000820000047ab9 */ /* 0x000fe20000000a00 */
[----:B------:R-:W3:Y:S06]  /*0040*/  S2R R7, SR_CTAID.X ;  /* 0x0000000000077919 */ /* 0x000eec0000002500 */
[----:B------:R-:W4:Y:S01]  /*0050*/  LDC.64 R4, c[0x0][0x218] ;  /* 0x00008600ff047b82 */ /* 0x000f220000000a00 */
[----:B-1----:R-:W-:-:S05]  /*0060*/  LOP3.LUT R0, R0, 0x7f, RZ, 0xc0, !PT ;  /* 0x0000007f00007812 */ /* 0x002fca00078ec0ff */
[----:B---3--:R-:W-:-:S04]  /*0070*/  IMAD R7, R7, 0x80, R0 ;  /* 0x0000008007077824 */ /* 0x008fc800078e0200 */
[C---:B------:R-:W-:Y:S01]  /*0080*/  IMAD.HI R0, R7.reuse, 0x2aaaaaab, RZ ;  /* 0x2aaaaaab07007827 */ /* 0x040fe200078e02ff */
[----:B------:R-:W-:-:S03]  /*0090*/  ISETP.GE.AND P1, PT, R7, 0x60, PT ;  /* 0x000000600700780c */ /* 0x000fc60003f26270 */
[----:B--2---:R-:W-:Y:S01]  /*00a0*/  IMAD.WIDE R2, R7, 0x4, R2 ;  /* 0x0000000407027825 */ /* 0x004fe200078e0202 */
[----:B------:R-:W-:-:S04]  /*00b0*/  SHF.R.U32.HI R9, RZ, 0x1f, R0 ;  /* 0x0000001fff097819 */ /* 0x000fc80000011600 */
[----:B------:R-:W-:-:S05]  /*00c0*/  LEA.HI R0, R0, R9, RZ, 0x1e ;  /* 0x0000000900007211 */ /* 0x000fca00078ff0ff */
[----:B------:R-:W-:Y:S01]  /*00d0*/  IMAD R9, R0, -0x18, R7 ;  /* 0xffffffe800097824 */ /* 0x000fe200078e0207 */
[----:B------:R-:W-:Y:S01]  /*00e0*/  HFMA2.MMA R0, -RZ, RZ, 0, 0 ;  /* 0x00000000ff007435 */ /* 0x000fe200000001ff */
[----:B------:R-:W-:Y:S02]  /*00f0*/  IMAD.MOV.U32 R7, RZ, RZ, RZ ;  /* 0x000000ffff077224 */ /* 0x000fe400078e00ff */
[----:B----4-:R-:W-:-:S05]  /*0100*/  IMAD.WIDE R4, R9, 0x4, R4 ;  /* 0x0000000409047825 */ /* 0x010fca00078e0204 */
[----:B------:R-:W2:Y:S04]  /*0110*/  @!P1 LDG.E.EL R7, desc[UR4][R4.64] ;  /* 0x0000000404079981 */ /* 0x000ea8000c2e1900 */
[----:B------:R-:W2:Y:S02]  /*0120*/  @!P1 LDG.E R0, desc[UR4][R2.64] ;  /* 0x0000000402009981 */ /* 0x000ea4000c1e1900 */
[----:B--2---:R-:W-:Y:S01]  /*0130*/  FADD R6, R7, R0 ;  /* 0x0000000007067221 */ /* 0x004fe20000000000 */
[----:B------:R-:W-:-:S04]  /*0140*/  FSETP.GEU.AND P0, PT, R0, -R7, PT ;  /* 0x800000070000720b */ /* 0x000fc80003f0e000 */
[----:B------:R-:W-:Y:S01]  /*0150*/  FSEL R7, R6, RZ, P0 ;  /* 0x000000ff06077208 */ /* 0x000fe20000000000 */
[----:B------:R-:W-:Y:S08]  /*0160*/  @P1 EXIT ;  /* 0x000000000000194d */ /* 0x000ff00003800000 */
[----:B------:R-:W-:Y:S01]  /*0170*/  STG.E desc[UR4][R2.64], R7 ;  /* 0x0000000702007986 */ /* 0x000fe2000c101904 */
[----:B------:R-:W-:Y:S05]  /*0180*/  EXIT ;  /* 0x000000000000794d */ /* 0x000fea0003800000 */
.L_x_0:
[----:B------:R-:W-:-:S00]  /*0190*/  BRA `(.L_x_0) ;  /* 0xfffffffc00fc7947 */ /* 0x000fc0000383ffff */
[----:B------:R-:W-:-:S00]  /*01a0*/  NOP ;  /* 0x0000000000007918 */ /* 0x000fc00000000000 */
        /* <DEDUP_REMOVED lines=13> */
.L_x_1:


//--------------------- .nv.constant0.triton_poi_fused_addmm_relu_17 --------------------------
	.section	.nv.constant0.triton_poi_fused_addmm_relu_17,"a",@progbits
	.sectionflags	@""
	.align	4
.nv.constant0.triton_poi_fused_addmm_relu_17:
	.zero		548
